	.headerflags	@"EF_CUDA_TEXMODE_UNIFIED EF_CUDA_64BIT_ADDRESS EF_CUDA_ACCELERATORS EF_CUDA_SM90 EF_CUDA_VIRTUAL_SM(EF_CUDA_SM90)"
	.elftype	@"ET_EXEC"


//--------------------- .nv.info                  --------------------------
	.section	.nv.info,"",@"SHT_CUDA_INFO"
	.align	4


	//----- nvinfo : EIATTR_REGCOUNT
	.align		4
        /*0000*/ 	.byte	0x04, 0x2f
        /*0002*/ 	.short	(.L_1 - .L_0)
	.align		4
.L_0:
        /*0004*/ 	.word	index@(triton_poi_fused_convolution_18)
        /*0008*/ 	.word	0x0000001c


	//----- nvinfo : EIATTR_MIN_STACK_SIZE
	.align		4
.L_1:
        /*000c*/ 	.byte	0x04, 0x12
        /*000e*/ 	.short	(.L_3 - .L_2)
	.align		4
.L_2:
        /*0010*/ 	.word	index@(triton_poi_fused_convolution_18)
        /*0014*/ 	.word	0x00000000


	//----- nvinfo : EIATTR_FRAME_SIZE
	.align		4
.L_3:
        /*0018*/ 	.byte	0x04, 0x11
        /*001a*/ 	.short	(.L_5 - .L_4)
	.align		4
.L_4:
        /*001c*/ 	.word	index@(triton_poi_fused_convolution_18)
        /*0020*/ 	.word	0x00000000


	//----- nvinfo : EIATTR_MIN_STACK_SIZE
	.align		4
.L_5:
        /*0024*/ 	.byte	0x04, 0x12
        /*0026*/ 	.short	(.L_7 - .L_6)
	.align		4
.L_6:
        /*0028*/ 	.word	index@(triton_poi_fused_convolution_18)
        /*002c*/ 	.word	0x00000000
.L_7:


//--------------------- .nv.info.triton_poi_fused_convolution_18 --------------------------
	.section	.nv.info.triton_poi_fused_convolution_18,"",@"SHT_CUDA_INFO"
	.sectionflags	@""
	.align	4


	//----- nvinfo : EIATTR_CUDA_API_VERSION
	.align		4
        /*0000*/ 	.byte	0x04, 0x37
        /*0002*/ 	.short	(.L_9 - .L_8)
.L_8:
        /*0004*/ 	.word	0x0000007c


	//----- nvinfo : EIATTR_KPARAM_INFO
	.align		4
.L_9:
        /*0008*/ 	.byte	0x04, 0x17
        /*000a*/ 	.short	(.L_11 - .L_10)
.L_10:
        /*000c*/ 	.word	0x00000000
        /*0010*/ 	.short	0x0004
        /*0012*/ 	.short	0x001c
        /*0014*/ 	.byte	0x00, 0xf0, 0x11, 0x00


	//----- nvinfo : EIATTR_KPARAM_INFO
	.align		4
.L_11:
        /*0018*/ 	.byte	0x04, 0x17
        /*001a*/ 	.short	(.L_13 - .L_12)
.L_12:
        /*001c*/ 	.word	0x00000000
        /*0020*/ 	.short	0x0003
        /*0022*/ 	.short	0x0018
        /*0024*/ 	.byte	0x00, 0xf0, 0x11, 0x00


	//----- nvinfo : EIATTR_KPARAM_INFO
	.align		4
.L_13:
        /*0028*/ 	.byte	0x04, 0x17
        /*002a*/ 	.short	(.L_15 - .L_14)
.L_14:
        /*002c*/ 	.word	0x00000000
        /*0030*/ 	.short	0x0002
        /*0032*/ 	.short	0x0010
        /*0034*/ 	.byte	0x00, 0xf4, 0x21, 0x00


	//----- nvinfo : EIATTR_KPARAM_INFO
	.align		4
.L_15:
        /*0038*/ 	.byte	0x04, 0x17
        /*003a*/ 	.short	(.L_17 - .L_16)
.L_16:
        /*003c*/ 	.word	0x00000000
        /*0040*/ 	.short	0x0001
        /*0042*/ 	.short	0x0008
        /*0044*/ 	.byte	0x00, 0xf4, 0x21, 0x00


	//----- nvinfo : EIATTR_KPARAM_INFO
	.align		4
.L_17:
        /*0048*/ 	.byte	0x04, 0x17
        /*004a*/ 	.short	(.L_19 - .L_18)
.L_18:
        /*004c*/ 	.word	0x00000000
        /*0050*/ 	.short	0x0000
        /*0052*/ 	.short	0x0000
        /*0054*/ 	.byte	0x00, 0xf4, 0x21, 0x00


	//----- nvinfo : EIATTR_SPARSE_MMA_MASK
	.align		4
.L_19:
        /*0058*/ 	.byte	0x03, 0x50
        /*005a*/ 	.short	0x0000


	//----- nvinfo : EIATTR_MAXREG_COUNT
	.align		4
        /*005c*/ 	.byte	0x03, 0x1b
        /*005e*/ 	.short	0x00ff


	//----- nvinfo : EIATTR_EXIT_INSTR_OFFSETS
	.align		4
        /*0060*/ 	.byte	0x04, 0x1c
        /*0062*/ 	.short	(.L_21 - .L_20)


	//   ....[0]....
.L_20:
        /*0064*/ 	.word	0x00000560


	//   ....[1]....
        /*0068*/ 	.word	0x00000580


	//----- nvinfo : EIATTR_REQNTID
	.align		4
.L_21:
        /*006c*/ 	.byte	0x04, 0x10
        /*006e*/ 	.short	(.L_23 - .L_22)
.L_22:
        /*0070*/ 	.word	0x00000080
        /*0074*/ 	.word	0x00000001
        /*0078*/ 	.word	0x00000001


	//----- nvinfo : EIATTR_CBANK_PARAM_SIZE
	.align		4
.L_23:
        /*007c*/ 	.byte	0x03, 0x19
        /*007e*/ 	.short	0x0020


	//----- nvinfo : EIATTR_PARAM_CBANK
	.align		4
        /*0080*/ 	.byte	0x04, 0x0a
        /*0082*/ 	.short	(.L_25 - .L_24)
	.align		4
.L_24:
        /*0084*/ 	.word	index@(.nv.constant0.triton_poi_fused_convolution_18)
        /*0088*/ 	.short	0x0210
        /*008a*/ 	.short	0x0020


	//----- nvinfo : EIATTR_SW_WAR
	.align		4
.L_25:
        /*008c*/ 	.byte	0x04, 0x36
        /*008e*/ 	.short	(.L_27 - .L_26)
.L_26:
        /*0090*/ 	.word	0x00000008
.L_27:


//--------------------- .nv.callgraph             --------------------------
	.section	.nv.callgraph,"",@"SHT_CUDA_CALLGRAPH"
	.align	4
	.sectionentsize	8
	.align		4
        /*0000*/ 	.word	0x00000000
	.align		4
        /*0004*/ 	.word	0xffffffff
	.align		4
        /*0008*/ 	.word	0x00000000
	.align		4
        /*000c*/ 	.word	0xfffffffe
	.align		4
        /*0010*/ 	.word	0x00000000
	.align		4
        /*0014*/ 	.word	0xfffffffd
	.align		4
        /*0018*/ 	.word	0x00000000
	.align		4
        /*001c*/ 	.word	0xfffffffc


//--------------------- .text.triton_poi_fused_convolution_18 --------------------------
	.section	.text.triton_poi_fused_convolution_18,"ax",@progbits
	.sectionflags	@"SHF_BARRIERS=1"
	.align	128
        .global         triton_poi_fused_convolution_18
        .type           triton_poi_fused_convolution_18,@function
        .size           triton_poi_fused_convolution_18,(.L_x_1 - triton_poi_fused_convolution_18)
        .other          triton_poi_fused_convolution_18,@"STO_CUDA_ENTRY STV_DEFAULT"
triton_poi_fused_convolution_18:
.text.triton_poi_fused_convolution_18:
[----:B------:R-:W0:Y:S02]  /*0000*/  LDC R1, c[0x0][0x28] ;  /* 0x00000a00ff017b82 */ /* 0x000e240000000800 */
[----:B------:R-:W1:Y:S01]  /*0010*/  S2R R18, SR_TID.X ;  /* 0x0000000000127919 */ /* 0x000e620000002100 */
[----:B------:R-:W2:Y:S01]  /*0020*/  LDC.64 R4, c[0x0][0x210] ;  /* 0x00008400ff047b82 */ /* 0x000ea20000000a00 */
[----:B------:R-:W-:Y:S01]  /*0030*/  CS2R R10, SRZ ;  /* 0x00000000000a7805 */ /* 0x000fe2000001ff00 */
[----:B------:R-:W-:Y:S01]  /*0040*/  ULDC.64 UR6, c[0x0][0x208] ;  /* 0x0000820000067ab9 */ /* 0x000fe20000000a00 */
[----:B------:R-:W3:Y:S01]  /*0050*/  S2R R0, SR_CTAID.X ;  /* 0x0000000000007919 */ /* 0x000ee20000002500 */
[----:B------:R-:W-:Y:S02]  /*0060*/  CS2R R12, SRZ ;  /* 0x00000000000c7805 */ /* 0x000fe4000001ff00 */
[----:B------:R-:W-:Y:S01]  /*0070*/  CS2R R14, SRZ ;  /* 0x00000000000e7805 */ /* 0x000fe2000001ff00 */
[----:B------:R-:W4:Y:S01]  /*0080*/  S2R R2, SR_CTAID.Y ;  /* 0x0000000000027919 */ /* 0x000f220000002600 */
[----:B-1----:R-:W-:Y:S01]  /*0090*/  SHF.R.U32.HI R3, RZ, 0x3, R18 ;  /* 0x00000003ff037819 */ /* 0x002fe20000011612 */
[----:B------:R-:W-:-:S02]  /*00a0*/  IMAD.SHL.U32 R21, R18, 0x4, RZ ;  /* 0x0000000412157824 */ /* 0x000fc400078e00ff */
[----:B---3--:R-:W-:Y:S01]  /*00b0*/  IMAD.SHL.U32 R0, R0, 0x20, RZ ;  /* 0x0000002000007824 */ /* 0x008fe200078e00ff */
[----:B------:R-:W-:Y:S01]  /*00c0*/  SGXT.U32 R3, R3, 0x4 ;  /* 0x000000040303781a */ /* 0x000fe20000000000 */
[----:B----4-:R-:W-:-:S03]  /*00d0*/  IMAD.SHL.U32 R20, R2, 0x20, RZ ;  /* 0x0000002002147824 */ /* 0x010fc600078e00ff */
[----:B------:R-:W-:Y:S02]  /*00e0*/  LOP3.LUT R8, R0, 0x1c, R21, 0xf8, !PT ;  /* 0x0000001c00087812 */ /* 0x000fe400078ef815 */
[----:B------:R-:W-:Y:S02]  /*00f0*/  LOP3.LUT R6, R20, R3, RZ, 0xfc, !PT ;  /* 0x0000000314067212 */ /* 0x000fe400078efcff */
[----:B------:R-:W-:Y:S02]  /*0100*/  LOP3.LUT R7, R20, 0x10, R3, 0xfe, !PT ;  /* 0x0000001014077812 */ /* 0x000fe400078efe03 */
[----:B------:R-:W-:Y:S01]  /*0110*/  ISETP.GE.AND P0, PT, R8, 0x40, PT ;  /* 0x000000400800780c */ /* 0x000fe20003f06270 */
[--C-:B------:R-:W-:Y:S02]  /*0120*/  IMAD R9, R6, 0x40, R8.reuse ;  /* 0x0000004006097824 */ /* 0x100fe400078e0208 */
[----:B------:R-:W-:Y:S02]  /*0130*/  IMAD R17, R7, 0x40, R8 ;  /* 0x0000004007117824 */ /* 0x000fe400078e0208 */
[----:B--2---:R-:W-:Y:S01]  /*0140*/  IMAD.WIDE R6, R9, 0x4, R4 ;  /* 0x0000000409067825 */ /* 0x004fe200078e0204 */
[----:B------:R-:W-:-:S03]  /*0150*/  CS2R R8, SRZ ;  /* 0x0000000000087805 */ /* 0x000fc6000001ff00 */
[----:B------:R-:W-:-:S04]  /*0160*/  IMAD.WIDE R16, R17, 0x4, R4 ;  /* 0x0000000411107825 */ /* 0x000fc800078e0204 */
[----:B------:R1:W2:Y:S04]  /*0170*/  @!P0 LDG.E.EL.128 R8, desc[UR6][R6.64] ;  /* 0x0000000606088981 */ /* 0x0002a8000c2e1d00 */
[----:B------:R3:W4:Y:S01]  /*0180*/  @!P0 LDG.E.EL.128 R12, desc[UR6][R16.64] ;  /* 0x00000006100c8981 */ /* 0x000722000c2e1d00 */
[----:B------:R-:W5:Y:S01]  /*0190*/  S2UR UR5, SR_CgaCtaId ;  /* 0x00000000000579c3 */ /* 0x000f620000008800 */
[C---:B------:R-:W-:Y:S01]  /*01a0*/  IMAD.SHL.U32 R4, R18.reuse, 0x80, RZ ;  /* 0x0000008012047824 */ /* 0x040fe200078e00ff */
[----:B------:R-:W-:Y:S01]  /*01b0*/  UMOV UR4, 0x400 ;  /* 0x0000040000047882 */ /* 0x000fe20000000000 */
[----:B------:R-:W-:Y:S01]  /*01c0*/  IMAD.SHL.U32 R5, R18, 0x2, RZ ;  /* 0x0000000212057824 */ /* 0x000fe200078e00ff */
[----:B------:R-:W-:Y:S02]  /*01d0*/  SHF.R.S32.HI R2, RZ, 0x1a, R2 ;  /* 0x0000001aff027819 */ /* 0x000fe40000011402 */
[----:B------:R-:W-:-:S02]  /*01e0*/  LOP3.LUT R18, R4, 0x380, RZ, 0xc0, !PT ;  /* 0x0000038004127812 */ /* 0x000fc400078ec0ff */
[----:B------:R-:W-:Y:S02]  /*01f0*/  LOP3.LUT R4, R21, 0x1fc, RZ, 0xc0, !PT ;  /* 0x000001fc15047812 */ /* 0x000fe400078ec0ff */
[----:B------:R-:W-:Y:S02]  /*0200*/  LOP3.LUT R19, R5, 0xf0, RZ, 0xc0, !PT ;  /* 0x000000f005137812 */ /* 0x000fe400078ec0ff */
[----:B------:R-:W-:Y:S02]  /*0210*/  LOP3.LUT R5, R18, R3, RZ, 0xfc, !PT ;  /* 0x0000000312057212 */ /* 0x000fe400078efcff */
[----:B-1----:R-:W-:Y:S02]  /*0220*/  LOP3.LUT R7, R4, 0x200, RZ, 0xfc, !PT ;  /* 0x0000020004077812 */ /* 0x002fe400078efcff */
[C---:B---3--:R-:W-:Y:S02]  /*0230*/  LOP3.LUT R16, R18.reuse, 0x20, RZ, 0xfc, !PT ;  /* 0x0000002012107812 */ /* 0x048fe400078efcff */
[----:B------:R-:W-:-:S02]  /*0240*/  LOP3.LUT R17, R18, 0x40, RZ, 0xfc, !PT ;  /* 0x0000004012117812 */ /* 0x000fc400078efcff */
[----:B------:R-:W-:Y:S02]  /*0250*/  SHF.R.U32.HI R22, RZ, 0x1, R7 ;  /* 0x00000001ff167819 */ /* 0x000fe40000011607 */
[----:B------:R-:W-:Y:S01]  /*0260*/  LOP3.LUT R20, R20, 0x1c, R21, 0xf8, !PT ;  /* 0x0000001c14147812 */ /* 0x000fe200078ef815 */
[----:B-----5:R-:W-:Y:S01]  /*0270*/  UPRMT UR4, UR5, 0x654, UR4 ;  /* 0x0000065405047896 */ /* 0x020fe20008000004 */
[----:B------:R-:W-:-:S04]  /*0280*/  SGXT R21, R2, 0x1 ;  /* 0x000000010215781a */ /* 0x000fc80000000200 */
[----:B------:R-:W-:Y:S01]  /*0290*/  LEA.HI R21, R21, R20, RZ, 0x9 ;  /* 0x0000001415157211 */ /* 0x000fe200078f48ff */
[----:B------:R-:W-:Y:S01]  /*02a0*/  VIADD R7, R19, UR4 ;  /* 0x0000000413077c36 */ /* 0x000fe20008000000 */
[C---:B------:R-:W-:Y:S02]  /*02b0*/  LEA.HI R6, R18.reuse, UR4, RZ, 0x1f ;  /* 0x0000000412067c11 */ /* 0x040fe4000f8ff8ff */
[----:B------:R-:W-:Y:S01]  /*02c0*/  LOP3.LUT R18, R18, 0x60, RZ, 0xfc, !PT ;  /* 0x0000006012127812 */ /* 0x000fe200078efcff */
[----:B------:R-:W-:Y:S01]  /*02d0*/  IMAD.SHL.U32 R2, R21, 0x40, RZ ;  /* 0x0000004015027824 */ /* 0x000fe200078e00ff */
[----:B------:R-:W-:Y:S01]  /*02e0*/  LEA.HI R16, R16, UR4, RZ, 0x1f ;  /* 0x0000000410107c11 */ /* 0x000fe2000f8ff8ff */
[----:B------:R-:W-:Y:S01]  /*02f0*/  IMAD R23, R5, 0x4, R6 ;  /* 0x0000000405177824 */ /* 0x000fe200078e0206 */
[----:B------:R-:W-:Y:S02]  /*0300*/  LEA.HI R6, R17, UR4, RZ, 0x1f ;  /* 0x0000000411067c11 */ /* 0x000fe4000f8ff8ff */
[----:B------:R-:W-:-:S02]  /*0310*/  LEA.HI R18, R18, UR4, RZ, 0x1f ;  /* 0x0000000412127c11 */ /* 0x000fc4000f8ff8ff */
[----:B------:R-:W-:Y:S01]  /*0320*/  LOP3.LUT R19, R22, 0x1f0, RZ, 0xc0, !PT ;  /* 0x000001f016137812 */ /* 0x000fe200078ec0ff */
[----:B------:R-:W-:Y:S01]  /*0330*/  IMAD R22, R5, 0x4, R16 ;  /* 0x0000000405167824 */ /* 0x000fe200078e0210 */
[----:B------:R-:W-:Y:S01]  /*0340*/  LOP3.LUT R21, R21, 0xfffffe00, RZ, 0xc0, !PT ;  /* 0xfffffe0015157812 */ /* 0x000fe200078ec0ff */
[C---:B------:R-:W-:Y:S02]  /*0350*/  IMAD R25, R5.reuse, 0x4, R6 ;  /* 0x0000000405197824 */ /* 0x040fe400078e0206 */
[----:B------:R-:W-:Y:S02]  /*0360*/  IMAD R24, R5, 0x4, R18 ;  /* 0x0000000405187824 */ /* 0x000fe400078e0212 */
[----:B------:R-:W-:Y:S02]  /*0370*/  VIADD R19, R19, UR4 ;  /* 0x0000000413137c36 */ /* 0x000fe40008000000 */
[C---:B------:R-:W-:Y:S02]  /*0380*/  IMAD R16, R4.reuse, 0x4, R7 ;  /* 0x0000000404107824 */ /* 0x040fe400078e0207 */
[----:B------:R-:W-:Y:S01]  /*0390*/  IMAD R4, R4, 0x4, R19 ;  /* 0x0000000404047824 */ /* 0x000fe200078e0213 */
[----:B--2---:R-:W-:Y:S04]  /*03a0*/  STS [R23], R8 ;  /* 0x0000000817007388 */ /* 0x004fe80000000800 */
[----:B------:R1:W-:Y:S04]  /*03b0*/  STS [R22+0x80], R9 ;  /* 0x0000800916007388 */ /* 0x0003e80000000800 */
[----:B------:R-:W-:Y:S04]  /*03c0*/  STS [R25+0x100], R10 ;  /* 0x0001000a19007388 */ /* 0x000fe80000000800 */
[----:B------:R2:W-:Y:S01]  /*03d0*/  STS [R24+0x180], R11 ;  /* 0x0001800b18007388 */ /* 0x0005e20000000800 */
[----:B-1----:R-:W1:Y:S03]  /*03e0*/  LDC.64 R8, c[0x0][0x220] ;  /* 0x00008800ff087b82 */ /* 0x002e660000000a00 */
[----:B----4-:R3:W-:Y:S04]  /*03f0*/  STS [R23+0x40], R12 ;  /* 0x0000400c17007388 */ /* 0x0107e80000000800 */
[----:B------:R4:W-:Y:S01]  /*0400*/  STS [R22+0xc0], R13 ;  /* 0x0000c00d16007388 */ /* 0x0009e20000000800 */
[----:B--2---:R-:W2:Y:S03]  /*0410*/  LDC.64 R10, c[0x0][0x218] ;  /* 0x00008600ff0a7b82 */ /* 0x004ea60000000a00 */
[----:B------:R-:W-:Y:S01]  /*0420*/  STS [R25+0x140], R14 ;  /* 0x0001400e19007388 */ /* 0x000fe20000000800 */
[----:B---3--:R-:W-:-:S03]  /*0430*/  LOP3.LUT R12, R2, 0xffff8000, RZ, 0xc0, !PT ;  /* 0xffff8000020c7812 */ /* 0x008fc600078ec0ff */
[----:B------:R-:W-:Y:S01]  /*0440*/  STS [R24+0x1c0], R15 ;  /* 0x0001c00f18007388 */ /* 0x000fe20000000800 */
[----:B------:R-:W-:Y:S02]  /*0450*/  LOP3.LUT R2, R0, R3, RZ, 0xfc, !PT ;  /* 0x0000000300027212 */ /* 0x000fe400078efcff */
[----:B------:R-:W-:Y:S01]  /*0460*/  LOP3.LUT R0, R0, 0x10, R3, 0xfe, !PT ;  /* 0x0000001000007812 */ /* 0x000fe200078efe03 */
[----:B------:R-:W-:Y:S01]  /*0470*/  BAR.SYNC.DEFER_BLOCKING 0x0 ;  /* 0x0000000000007b1d */ /* 0x000fe20000010000 */
[----:B------:R-:W-:Y:S02]  /*0480*/  IADD3 R21, R12, R20, -R21 ;  /* 0x000000140c157210 */ /* 0x000fe40007ffe815 */
[----:B------:R-:W-:Y:S02]  /*0490*/  ISETP.GE.AND P0, PT, R2, 0x40, PT ;  /* 0x000000400200780c */ /* 0x000fe40003f06270 */
[----:B------:R-:W-:Y:S01]  /*04a0*/  ISETP.GE.AND P1, PT, R0, 0x40, PT ;  /* 0x000000400000780c */ /* 0x000fe20003f26270 */
[----:B----4-:R-:W-:-:S02]  /*04b0*/  IMAD R13, R2, 0x200, R21 ;  /* 0x00000200020d7824 */ /* 0x010fc400078e0215 */
[----:B------:R-:W-:Y:S02]  /*04c0*/  IMAD R21, R0, 0x200, R21 ;  /* 0x0000020000157824 */ /* 0x000fe400078e0215 */
[----:B--2---:R-:W-:-:S04]  /*04d0*/  IMAD.WIDE R2, R13, 0x4, R10 ;  /* 0x000000040d027825 */ /* 0x004fc800078e020a */
[----:B------:R-:W-:-:S04]  /*04e0*/  IMAD.WIDE R10, R21, 0x4, R10 ;  /* 0x00000004150a7825 */ /* 0x000fc800078e020a */
[--C-:B-1----:R-:W-:Y:S01]  /*04f0*/  IMAD.WIDE R12, R13, 0x4, R8.reuse ;  /* 0x000000040d0c7825 */ /* 0x102fe200078e0208 */
[----:B------:R-:W1:Y:S03]  /*0500*/  LDS.128 R16, [R16] ;  /* 0x0000000010107984 */ /* 0x000e660000000c00 */
[----:B------:R-:W-:Y:S01]  /*0510*/  IMAD.WIDE R8, R21, 0x4, R8 ;  /* 0x0000000415087825 */ /* 0x000fe200078e0208 */
[----:B------:R-:W2:Y:S04]  /*0520*/  LDS.128 R4, [R4+0x800] ;  /* 0x0008000004047984 */ /* 0x000ea80000000c00 */
[----:B-1----:R1:W-:Y:S04]  /*0530*/  @!P0 STG.E.128 desc[UR6][R2.64], R16 ;  /* 0x0000001002008986 */ /* 0x0023e8000c101d06 */
[----:B--2---:R1:W-:Y:S04]  /*0540*/  @!P1 STG.E.128 desc[UR6][R10.64], R4 ;  /* 0x000000040a009986 */ /* 0x0043e8000c101d06 */
[----:B------:R1:W-:Y:S01]  /*0550*/  @!P0 STG.E.128 desc[UR6][R12.64], R16 ;  /* 0x000000100c008986 */ /* 0x0003e2000c101d06 */
[----:B------:R-:W-:Y:S05]  /*0560*/  @P1 EXIT ;  /* 0x000000000000194d */ /* 0x000fea0003800000 */
[----:B------:R-:W-:Y:S01]  /*0570*/  STG.E.128 desc[UR6][R8.64], R4 ;  /* 0x0000000408007986 */ /* 0x000fe2000c101d06 */
[----:B------:R-:W-:Y:S05]  /*0580*/  EXIT ;  /* 0x000000000000794d */ /* 0x000fea0003800000 */
.L_x_0:
[----:B------:R-:W-:-:S00]  /*0590*/  BRA `(.L_x_0) ;  /* 0xfffffffc00fc7947 */ /* 0x000fc0000383ffff */
[----:B------:R-:W-:-:S00]  /*05a0*/  NOP ;  /* 0x0000000000007918 */ /* 0x000fc00000000000 */
        /* <DEDUP_REMOVED lines=13> */
.L_x_1:


//--------------------- .nv.shared.triton_poi_fused_convolution_18 --------------------------
	.section	.nv.shared.triton_poi_fused_convolution_18,"aw",@nobits
	.sectionflags	@""
	.align	16
	.zero		1024


//--------------------- .nv.constant0.triton_poi_fused_convolution_18 --------------------------
	.section	.nv.constant0.triton_poi_fused_convolution_18,"a",@progbits
	.sectionflags	@""
	.align	4
.nv.constant0.triton_poi_fused_convolution_18:
	.zero		560
